//
// Generated by NVIDIA NVVM Compiler
//
// Compiler Build ID: CL-36424714
// Cuda compilation tools, release 13.0, V13.0.88
// Based on NVVM 20.0.0
//

.version 9.0
.target sm_100
.address_size 64

	// .globl	_Z9reduceSumPiS_i
.extern .shared .align 16 .b8 sdata[];

.visible .entry _Z9reduceSumPiS_i(
	.param .u64 .ptr .align 1 _Z9reduceSumPiS_i_param_0,
	.param .u64 .ptr .align 1 _Z9reduceSumPiS_i_param_1,
	.param .u32 _Z9reduceSumPiS_i_param_2
)
{
	.reg .pred 	%p<7>;
	.reg .b32 	%r<30>;
	.reg .b64 	%rd<11>;

	ld.param.u64 	%rd3, [_Z9reduceSumPiS_i_param_0];
	ld.param.u64 	%rd2, [_Z9reduceSumPiS_i_param_1];
	ld.param.u32 	%r13, [_Z9reduceSumPiS_i_param_2];
	cvta.to.global.u64 	%rd1, %rd3;
	mov.u32 	%r1, %tid.x;
	mov.u32 	%r2, %ctaid.x;
	mov.u32 	%r29, %ntid.x;
	mul.lo.s32 	%r15, %r29, %r2;
	shl.b32 	%r16, %r15, 1;
	add.s32 	%r4, %r16, %r1;
	setp.ge.u32 	%p1, %r4, %r13;
	mov.b32 	%r27, 0;
	@%p1 bra 	$L__BB0_2;
	mul.wide.u32 	%rd4, %r4, 4;
	add.s64 	%rd5, %rd1, %rd4;
	ld.global.u32 	%r27, [%rd5];
$L__BB0_2:
	add.s32 	%r7, %r4, %r29;
	setp.ge.u32 	%p2, %r7, %r13;
	mov.b32 	%r28, 0;
	@%p2 bra 	$L__BB0_4;
	mul.wide.u32 	%rd6, %r7, 4;
	add.s64 	%rd7, %rd1, %rd6;
	ld.global.u32 	%r28, [%rd7];
$L__BB0_4:
	add.s32 	%r18, %r28, %r27;
	shl.b32 	%r19, %r1, 2;
	mov.u32 	%r20, sdata;
	add.s32 	%r10, %r20, %r19;
	st.shared.u32 	[%r10], %r18;
	bar.sync 	0;
	setp.lt.u32 	%p3, %r29, 2;
	@%p3 bra 	$L__BB0_8;
$L__BB0_5:
	shr.u32 	%r12, %r29, 1;
	setp.ge.u32 	%p4, %r1, %r12;
	@%p4 bra 	$L__BB0_7;
	shl.b32 	%r21, %r12, 2;
	add.s32 	%r22, %r10, %r21;
	ld.shared.u32 	%r23, [%r22];
	ld.shared.u32 	%r24, [%r10];
	add.s32 	%r25, %r24, %r23;
	st.shared.u32 	[%r10], %r25;
$L__BB0_7:
	bar.sync 	0;
	setp.gt.u32 	%p5, %r29, 3;
	mov.u32 	%r29, %r12;
	@%p5 bra 	$L__BB0_5;
$L__BB0_8:
	setp.ne.s32 	%p6, %r1, 0;
	@%p6 bra 	$L__BB0_10;
	ld.shared.u32 	%r26, [sdata];
	cvta.to.global.u64 	%rd8, %rd2;
	mul.wide.u32 	%rd9, %r2, 4;
	add.s64 	%rd10, %rd8, %rd9;
	st.global.u32 	[%rd10], %r26;
$L__BB0_10:
	ret;

}


// ===== COMPILED SASS (sm_100) =====

	.target	sm_100

	.elftype	@"ET_EXEC"


//--------------------- .note.nv.tkinfo           --------------------------
	.section	.note.nv.tkinfo,"",@"SHT_NOTE"
	.sectionflags	@"SHF_NOTE_NV_TKINFO"
	.tkinfo
        /*0018*/ 	.word	0x00000002
        /*0030*/ 	.string	""
        /*0030*/ 	.string	"ptxas"
        /*0030*/ 	.string	"Cuda compilation tools, release 13.0, V13.0.88"
        /*0030*/ 	.string	"Build cuda_13.0.r13.0/compiler.36424714_0"
        /*0030*/ 	.string	"-arch sm_100 -m 64 "



//--------------------- .note.nv.cuinfo           --------------------------
	.section	.note.nv.cuinfo,"",@"SHT_NOTE"
	.sectionflags	@"SHF_NOTE_NV_CUINFO"
        /*0018*/ 	.short	0x0002
        /*001a*/ 	.short	0x0064
        /*001c*/ 	.short	0x0082
	.zero		2


//--------------------- .nv.info                  --------------------------
	.section	.nv.info,"",@"SHT_CUDA_INFO"
	.align	4


	//----- nvinfo : EIATTR_REGCOUNT
	.align		4
        /*0000*/ 	.byte	0x04, 0x2f
        /*0002*/ 	.short	(.L_1 - .L_0)
	.align		4
.L_0:
        /*0004*/ 	.word	index@(_Z9reduceSumPiS_i)
        /*0008*/ 	.word	0x00000010


	//----- nvinfo : EIATTR_FRAME_SIZE
	.align		4
.L_1:
        /*000c*/ 	.byte	0x04, 0x11
        /*000e*/ 	.short	(.L_3 - .L_2)
	.align		4
.L_2:
        /*0010*/ 	.word	index@(_Z9reduceSumPiS_i)
        /*0014*/ 	.word	0x00000000


	//----- nvinfo : EIATTR_MIN_STACK_SIZE
	.align		4
.L_3:
        /*0018*/ 	.byte	0x04, 0x12
        /*001a*/ 	.short	(.L_5 - .L_4)
	.align		4
.L_4:
        /*001c*/ 	.word	index@(_Z9reduceSumPiS_i)
        /*0020*/ 	.word	0x00000000
.L_5:


//--------------------- .nv.compat                --------------------------
	.section	.nv.compat,"",@"SHT_CUDA_COMPAT_INFO"
	.align	4
        /*0000*/ 	.byte	0x02, 0x09, 0x00, 0x00, 0x02, 0x02, 0x01, 0x00, 0x02, 0x05, 0x05, 0x00, 0x03, 0x07, 0x01, 0x01
        /*0010*/ 	.byte	0x02, 0x03, 0x00, 0x00, 0x02, 0x06, 0x01, 0x00, 0x04, 0x0b, 0x08, 0x00, 0x09, 0x00, 0x00, 0x00
        /*0020*/ 	.byte	0x00, 0x00, 0x00, 0x00


//--------------------- .nv.info._Z9reduceSumPiS_i --------------------------
	.section	.nv.info._Z9reduceSumPiS_i,"",@"SHT_CUDA_INFO"
	.sectionflags	@""
	.align	4


	//----- nvinfo : EIATTR_CUDA_API_VERSION
	.align		4
        /*0000*/ 	.byte	0x04, 0x37
        /*0002*/ 	.short	(.L_7 - .L_6)
.L_6:
        /*0004*/ 	.word	0x00000082


	//----- nvinfo : EIATTR_KPARAM_INFO
	.align		4
.L_7:
        /*0008*/ 	.byte	0x04, 0x17
        /*000a*/ 	.short	(.L_9 - .L_8)
.L_8:
        /*000c*/ 	.word	0x00000000
        /*0010*/ 	.short	0x0002
        /*0012*/ 	.short	0x0010
        /*0014*/ 	.byte	0x00, 0xf0, 0x11, 0x00


	//----- nvinfo : EIATTR_KPARAM_INFO
	.align		4
.L_9:
        /*0018*/ 	.byte	0x04, 0x17
        /*001a*/ 	.short	(.L_11 - .L_10)
.L_10:
        /*001c*/ 	.word	0x00000000
        /*0020*/ 	.short	0x0001
        /*0022*/ 	.short	0x0008
        /*0024*/ 	.byte	0x00, 0xf5, 0x21, 0x00


	//----- nvinfo : EIATTR_KPARAM_INFO
	.align		4
.L_11:
        /*0028*/ 	.byte	0x04, 0x17
        /*002a*/ 	.short	(.L_13 - .L_12)
.L_12:
        /*002c*/ 	.word	0x00000000
        /*0030*/ 	.short	0x0000
        /*0032*/ 	.short	0x0000
        /*0034*/ 	.byte	0x00, 0xf5, 0x21, 0x00


	//----- nvinfo : EIATTR_SPARSE_MMA_MASK
	.align		4
.L_13:
        /*0038*/ 	.byte	0x03, 0x50
        /*003a*/ 	.short	0x0000


	//----- nvinfo : EIATTR_MAXREG_COUNT
	.align		4
        /*003c*/ 	.byte	0x03, 0x1b
        /*003e*/ 	.short	0x00ff


	//----- nvinfo : EIATTR_NUM_BARRIERS
	.align		4
        /*0040*/ 	.byte	0x02, 0x4c
        /*0042*/ 	.byte	0x01
	.zero		1


	//----- nvinfo : EIATTR_MERCURY_ISA_VERSION
	.align		4
        /*0044*/ 	.byte	0x03, 0x5f
        /*0046*/ 	.short	0x0101


	//----- nvinfo : EIATTR_VRC_CTA_INIT_COUNT
	.align		4
        /*0048*/ 	.byte	0x02, 0x4a
	.zero		1
	.zero		1


	//----- nvinfo : EIATTR_EXIT_INSTR_OFFSETS
	.align		4
        /*004c*/ 	.byte	0x04, 0x1c
        /*004e*/ 	.short	(.L_15 - .L_14)


	//   ....[0]....
.L_14:
        /*0050*/ 	.word	0x00000290


	//   ....[1]....
        /*0054*/ 	.word	0x00000310


	//----- nvinfo : EIATTR_CBANK_PARAM_SIZE
	.align		4
.L_15:
        /*0058*/ 	.byte	0x03, 0x19
        /*005a*/ 	.short	0x0014


	//----- nvinfo : EIATTR_PARAM_CBANK
	.align		4
        /*005c*/ 	.byte	0x04, 0x0a
        /*005e*/ 	.short	(.L_17 - .L_16)
	.align		4
.L_16:
        /*0060*/ 	.word	index@(.nv.constant0._Z9reduceSumPiS_i)
        /*0064*/ 	.short	0x0380
        /*0066*/ 	.short	0x0014


	//----- nvinfo : EIATTR_SW_WAR
	.align		4
.L_17:
        /*0068*/ 	.byte	0x04, 0x36
        /*006a*/ 	.short	(.L_19 - .L_18)
.L_18:
        /*006c*/ 	.word	0x00000008
.L_19:


//--------------------- .nv.callgraph             --------------------------
	.section	.nv.callgraph,"",@"SHT_CUDA_CALLGRAPH"
	.align	4
	.sectionentsize	8
	.align		4
        /*0000*/ 	.word	0x00000000
	.align		4
        /*0004*/ 	.word	0xffffffff
	.align		4
        /*0008*/ 	.word	0x00000000
	.align		4
        /*000c*/ 	.word	0xfffffffe
	.align		4
        /*0010*/ 	.word	0x00000000
	.align		4
        /*0014*/ 	.word	0xfffffffd
	.align		4
        /*0018*/ 	.word	0x00000000
	.align		4
        /*001c*/ 	.word	0xfffffffc


//--------------------- .text._Z9reduceSumPiS_i   --------------------------
	.section	.text._Z9reduceSumPiS_i,"ax",@progbits
	.align	128
        .global         _Z9reduceSumPiS_i
        .type           _Z9reduceSumPiS_i,@function
        .size           _Z9reduceSumPiS_i,(.L_x_3 - _Z9reduceSumPiS_i)
        .other          _Z9reduceSumPiS_i,@"STO_CUDA_ENTRY STV_DEFAULT"
_Z9reduceSumPiS_i:
.text._Z9reduceSumPiS_i:
[----:B------:R-:W-:Y:S01]  /*0000*/  LDC R1, c[0x0][0x37c] ;  /* 0x0000df00ff017b82 */ /* 0x000fe20000000800 */
[----:B------:R-:W0:Y:S01]  /*0010*/  S2R R11, SR_CTAID.X ;  /* 0x00000000000b7919 */ /* 0x000e220000002500 */
[----:B------:R-:W1:Y:S01]  /*0020*/  LDCU UR4, c[0x0][0x360] ;  /* 0x00006c00ff0477ac */ /* 0x000e620008000800 */
[----:B------:R-:W2:Y:S01]  /*0030*/  S2R R9, SR_TID.X ;  /* 0x0000000000097919 */ /* 0x000ea20000002100 */
[----:B------:R-:W3:Y:S01]  /*0040*/  LDCU UR5, c[0x0][0x390] ;  /* 0x00007200ff0577ac */ /* 0x000ee20008000800 */
[----:B------:R-:W4:Y:S01]  /*0050*/  LDCU.64 UR6, c[0x0][0x358] ;  /* 0x00006b00ff0677ac */ /* 0x000f220008000a00 */
[----:B-1----:R-:W-:Y:S02]  /*0060*/  IMAD.U32 R6, RZ, RZ, UR4 ;  /* 0x00000004ff067e24 */ /* 0x002fe4000f8e00ff */
[----:B0-----:R-:W-:-:S04]  /*0070*/  IMAD R0, R11, UR4, RZ ;  /* 0x000000040b007c24 */ /* 0x001fc8000f8e02ff */
[----:B--2---:R-:W-:Y:S02]  /*0080*/  IMAD R7, R0, 0x2, R9 ;  /* 0x0000000200077824 */ /* 0x004fe400078e0209 */
[----:B------:R-:W-:-:S03]  /*0090*/  IMAD.MOV.U32 R0, RZ, RZ, RZ ;  /* 0x000000ffff007224 */ /* 0x000fc600078e00ff */
[C---:B---3--:R-:W-:Y:S02]  /*00a0*/  ISETP.GE.U32.AND P0, PT, R7.reuse, UR5, PT ;  /* 0x0000000507007c0c */ /* 0x048fe4000bf06070 */
[----:B------:R-:W-:-:S04]  /*00b0*/  IADD3 R13, PT, PT, R7, R6, RZ ;  /* 0x00000006070d7210 */ /* 0x000fc80007ffe0ff */
[----:B------:R-:W-:-:S07]  /*00c0*/  ISETP.GE.U32.AND P1, PT, R13, UR5, PT ;  /* 0x000000050d007c0c */ /* 0x000fce000bf26070 */
[----:B------:R-:W0:Y:S08]  /*00d0*/  @!P0 LDC.64 R2, c[0x0][0x380] ;  /* 0x0000e000ff028b82 */ /* 0x000e300000000a00 */
[----:B------:R-:W1:Y:S01]  /*00e0*/  @!P1 LDC.64 R4, c[0x0][0x380] ;  /* 0x0000e000ff049b82 */ /* 0x000e620000000a00 */
[----:B0-----:R-:W-:-:S04]  /*00f0*/  @!P0 IMAD.WIDE.U32 R2, R7, 0x4, R2 ;  /* 0x0000000407028825 */ /* 0x001fc800078e0002 */
[----:B------:R-:W-:Y:S01]  /*0100*/  HFMA2 R7, -RZ, RZ, 0, 0 ;  /* 0x00000000ff077431 */ /* 0x000fe200000001ff */
[----:B----4-:R-:W2:Y:S01]  /*0110*/  @!P0 LDG.E R0, desc[UR6][R2.64] ;  /* 0x0000000602008981 */ /* 0x010ea2000c1e1900 */
[----:B-1----:R-:W-:-:S05]  /*0120*/  @!P1 IMAD.WIDE.U32 R4, R13, 0x4, R4 ;  /* 0x000000040d049825 */ /* 0x002fca00078e0004 */
[----:B------:R-:W2:Y:S01]  /*0130*/  @!P1 LDG.E R7, desc[UR6][R4.64] ;  /* 0x0000000604079981 */ /* 0x000ea2000c1e1900 */
[----:B------:R-:W0:Y:S01]  /*0140*/  S2UR UR5, SR_CgaCtaId ;  /* 0x00000000000579c3 */ /* 0x000e220000008800 */
[----:B------:R-:W-:Y:S01]  /*0150*/  UMOV UR4, 0x400 ;  /* 0x0000040000047882 */ /* 0x000fe20000000000 */
[----:B------:R-:W-:Y:S02]  /*0160*/  ISETP.GE.U32.AND P1, PT, R6, 0x2, PT ;  /* 0x000000020600780c */ /* 0x000fe40003f26070 */
[----:B------:R-:W-:Y:S01]  /*0170*/  ISETP.NE.AND P0, PT, R9, RZ, PT ;  /* 0x000000ff0900720c */ /* 0x000fe20003f05270 */
[----:B0-----:R-:W-:Y:S01]  /*0180*/  ULEA UR4, UR5, UR4, 0x18 ;  /* 0x0000000405047291 */ /* 0x001fe2000f8ec0ff */
[----:B--2---:R-:W-:-:S05]  /*0190*/  IMAD.IADD R0, R7, 0x1, R0 ;  /* 0x0000000107007824 */ /* 0x004fca00078e0200 */
[----:B------:R-:W-:-:S05]  /*01a0*/  LEA R7, R9, UR4, 0x2 ;  /* 0x0000000409077c11 */ /* 0x000fca000f8e10ff */
[----:B------:R0:W-:Y:S01]  /*01b0*/  STS [R7], R0 ;  /* 0x0000000007007388 */ /* 0x0001e20000000800 */
[----:B------:R-:W-:Y:S06]  /*01c0*/  BAR.SYNC.DEFER_BLOCKING 0x0 ;  /* 0x0000000000007b1d */ /* 0x000fec0000010000 */
[----:B------:R-:W-:Y:S05]  /*01d0*/  @!P1 BRA `(.L_x_0) ;  /* 0x00000000002c9947 */ /* 0x000fea0003800000 */
.L_x_1:
[----:B------:R-:W-:-:S04]  /*01e0*/  SHF.R.U32.HI R4, RZ, 0x1, R6 ;  /* 0x00000001ff047819 */ /* 0x000fc80000011606 */
[----:B------:R-:W-:-:S13]  /*01f0*/  ISETP.GE.U32.AND P1, PT, R9, R4, PT ;  /* 0x000000040900720c */ /* 0x000fda0003f26070 */
[----:B0-----:R-:W-:Y:S01]  /*0200*/  @!P1 LEA R0, R4, R7, 0x2 ;  /* 0x0000000704009211 */ /* 0x001fe200078e10ff */
[----:B------:R-:W-:Y:S05]  /*0210*/  @!P1 LDS R3, [R7] ;  /* 0x0000000007039984 */ /* 0x000fea0000000800 */
[----:B------:R-:W0:Y:S02]  /*0220*/  @!P1 LDS R0, [R0] ;  /* 0x0000000000009984 */ /* 0x000e240000000800 */
[----:B0-----:R-:W-:-:S05]  /*0230*/  @!P1 IMAD.IADD R2, R0, 0x1, R3 ;  /* 0x0000000100029824 */ /* 0x001fca00078e0203 */
[----:B------:R1:W-:Y:S01]  /*0240*/  @!P1 STS [R7], R2 ;  /* 0x0000000207009388 */ /* 0x0003e20000000800 */
[----:B------:R-:W-:Y:S01]  /*0250*/  BAR.SYNC.DEFER_BLOCKING 0x0 ;  /* 0x0000000000007b1d */ /* 0x000fe20000010000 */
[----:B------:R-:W-:Y:S02]  /*0260*/  ISETP.GT.U32.AND P1, PT, R6, 0x3, PT ;  /* 0x000000030600780c */ /* 0x000fe40003f24070 */
[----:B------:R-:W-:-:S11]  /*0270*/  MOV R6, R4 ;  /* 0x0000000400067202 */ /* 0x000fd60000000f00 */
[----:B-1----:R-:W-:Y:S05]  /*0280*/  @P1 BRA `(.L_x_1) ;  /* 0xfffffffc00d41947 */ /* 0x002fea000383ffff */
.L_x_0:
[----:B------:R-:W-:Y:S05]  /*0290*/  @P0 EXIT ;  /* 0x000000000000094d */ /* 0x000fea0003800000 */
[----:B------:R-:W1:Y:S01]  /*02a0*/  S2UR UR5, SR_CgaCtaId ;  /* 0x00000000000579c3 */ /* 0x000e620000008800 */
[----:B------:R-:W-:-:S07]  /*02b0*/  UMOV UR4, 0x400 ;  /* 0x0000040000047882 */ /* 0x000fce0000000000 */
[----:B------:R-:W2:Y:S01]  /*02c0*/  LDC.64 R2, c[0x0][0x388] ;  /* 0x0000e200ff027b82 */ /* 0x000ea20000000a00 */
[----:B-1----:R-:W-:Y:S01]  /*02d0*/  ULEA UR4, UR5, UR4, 0x18 ;  /* 0x0000000405047291 */ /* 0x002fe2000f8ec0ff */
[----:B--2---:R-:W-:-:S08]  /*02e0*/  IMAD.WIDE.U32 R2, R11, 0x4, R2 ;  /* 0x000000040b027825 */ /* 0x004fd000078e0002 */
[----:B------:R-:W1:Y:S04]  /*02f0*/  LDS R5, [UR4] ;  /* 0x00000004ff057984 */ /* 0x000e680008000800 */
[----:B-1----:R-:W-:Y:S01]  /*0300*/  STG.E desc[UR6][R2.64], R5 ;  /* 0x0000000502007986 */ /* 0x002fe2000c101906 */
[----:B------:R-:W-:Y:S05]  /*0310*/  EXIT ;  /* 0x000000000000794d */ /* 0x000fea0003800000 */
.L_x_2:
[----:B------:R-:W-:-:S00]  /*0320*/  BRA `(.L_x_2) ;  /* 0xfffffffc00fc7947 */ /* 0x000fc0000383ffff */
[----:B------:R-:W-:-:S00]  /*0330*/  NOP ;  /* 0x0000000000007918 */ /* 0x000fc00000000000 */
        /* <DEDUP_REMOVED lines=12> */
.L_x_3:


//--------------------- .nv.shared._Z9reduceSumPiS_i --------------------------
	.section	.nv.shared._Z9reduceSumPiS_i,"aw",@nobits
	.sectionflags	@""
	.align	16
	.zero		1024


//--------------------- .nv.shared.reserved.0     --------------------------
	.section	.nv.shared.reserved.0,"aw",@nobits
	.weak		__nv_reservedSMEM_offset_0_alias
	.size		__nv_reservedSMEM_offset_0_alias, 0, 64
	.other		__nv_reservedSMEM_offset_0_alias,@"STO_CUDA_RESERVED_SHARED STV_DEFAULT"
__nv_reservedSMEM_offset_0_alias:
	.zero		0
	.zero		64


//--------------------- .nv.constant0._Z9reduceSumPiS_i --------------------------
	.section	.nv.constant0._Z9reduceSumPiS_i,"a",@progbits
	.sectionflags	@""
	.align	4
.nv.constant0._Z9reduceSumPiS_i:
	.zero		916


//--------------------- SYMBOLS --------------------------

	.type		.nv.reservedSmem.offset0,@object
	.size		.nv.reservedSmem.offset0,0x4
	.type		.nv.reservedSmem.cap,@object
	.size		.nv.reservedSmem.cap,0x4
